//
// Generated by NVIDIA NVVM Compiler
//
// Compiler Build ID: CL-36424714
// Cuda compilation tools, release 13.0, V13.0.88
// Based on NVVM 20.0.0
//

.version 9.0
.target sm_100
.address_size 64

	// .globl	_Z16convolutionOnGPUiiPdS_

.visible .entry _Z16convolutionOnGPUiiPdS_(
	.param .u32 _Z16convolutionOnGPUiiPdS__param_0,
	.param .u32 _Z16convolutionOnGPUiiPdS__param_1,
	.param .u64 .ptr .align 1 _Z16convolutionOnGPUiiPdS__param_2,
	.param .u64 .ptr .align 1 _Z16convolutionOnGPUiiPdS__param_3
)
{
	.reg .pred 	%p<2>;
	.reg .b32 	%r<19>;
	.reg .b64 	%rd<16>;
	.reg .b64 	%fd<19>;

	ld.param.u64 	%rd1, [_Z16convolutionOnGPUiiPdS__param_2];
	ld.param.u64 	%rd2, [_Z16convolutionOnGPUiiPdS__param_3];
	mov.u32 	%r4, %ctaid.x;
	mov.u32 	%r5, %ntid.x;
	mov.u32 	%r6, %tid.x;
	mad.lo.s32 	%r1, %r4, %r5, %r6;
	mov.u32 	%r7, %ctaid.y;
	mov.u32 	%r8, %ntid.y;
	mov.u32 	%r9, %tid.y;
	mad.lo.s32 	%r2, %r7, %r8, %r9;
	add.s32 	%r10, %r2, -1;
	add.s32 	%r3, %r1, -1;
	max.u32 	%r11, %r10, %r3;
	setp.gt.u32 	%p1, %r11, 4093;
	@%p1 bra 	$L__BB0_2;
	cvta.to.global.u64 	%rd3, %rd1;
	cvta.to.global.u64 	%rd4, %rd2;
	shl.b32 	%r12, %r2, 12;
	add.s32 	%r13, %r12, -4096;
	add.s32 	%r14, %r13, %r3;
	mul.wide.u32 	%rd5, %r14, 8;
	add.s64 	%rd6, %rd3, %rd5;
	ld.global.f64 	%fd1, [%rd6];
	add.s32 	%r15, %r13, %r1;
	mul.wide.u32 	%rd7, %r15, 8;
	add.s64 	%rd8, %rd3, %rd7;
	ld.global.f64 	%fd2, [%rd8];
	mul.f64 	%fd3, %fd2, 0d3FE0000000000000;
	fma.rn.f64 	%fd4, %fd1, 0d3FC999999999999A, %fd3;
	ld.global.f64 	%fd5, [%rd8+8];
	fma.rn.f64 	%fd6, %fd5, 0dBFE999999999999A, %fd4;
	add.s32 	%r16, %r12, %r3;
	mul.wide.u32 	%rd9, %r16, 8;
	add.s64 	%rd10, %rd3, %rd9;
	ld.global.f64 	%fd7, [%rd10];
	fma.rn.f64 	%fd8, %fd7, 0dBFD3333333333333, %fd6;
	add.s32 	%r17, %r12, %r1;
	mul.wide.u32 	%rd11, %r17, 8;
	add.s64 	%rd12, %rd3, %rd11;
	ld.global.f64 	%fd9, [%rd12];
	fma.rn.f64 	%fd10, %fd9, 0d3FE3333333333333, %fd8;
	ld.global.f64 	%fd11, [%rd12+8];
	fma.rn.f64 	%fd12, %fd11, 0dBFECCCCCCCCCCCCD, %fd10;
	ld.global.f64 	%fd13, [%rd10+32768];
	fma.rn.f64 	%fd14, %fd13, 0d3FD999999999999A, %fd12;
	ld.global.f64 	%fd15, [%rd12+32768];
	fma.rn.f64 	%fd16, %fd15, 0d3FE6666666666666, %fd14;
	add.s32 	%r18, %r17, 1;
	mul.wide.u32 	%rd13, %r18, 8;
	add.s64 	%rd14, %rd3, %rd13;
	ld.global.f64 	%fd17, [%rd14+32768];
	fma.rn.f64 	%fd18, %fd17, 0d3FB999999999999A, %fd16;
	add.s64 	%rd15, %rd4, %rd11;
	st.global.f64 	[%rd15], %fd18;
$L__BB0_2:
	ret;

}


// ===== COMPILED SASS (sm_100) =====

	.target	sm_100

	.elftype	@"ET_EXEC"


//--------------------- .note.nv.tkinfo           --------------------------
	.section	.note.nv.tkinfo,"",@"SHT_NOTE"
	.sectionflags	@"SHF_NOTE_NV_TKINFO"
	.tkinfo
        /*0018*/ 	.word	0x00000002
        /*0030*/ 	.string	""
        /*0030*/ 	.string	"ptxas"
        /*0030*/ 	.string	"Cuda compilation tools, release 13.0, V13.0.88"
        /*0030*/ 	.string	"Build cuda_13.0.r13.0/compiler.36424714_0"
        /*0030*/ 	.string	"-arch sm_100 -m 64 "



//--------------------- .note.nv.cuinfo           --------------------------
	.section	.note.nv.cuinfo,"",@"SHT_NOTE"
	.sectionflags	@"SHF_NOTE_NV_CUINFO"
        /*0018*/ 	.short	0x0002
        /*001a*/ 	.short	0x0064
        /*001c*/ 	.short	0x0082
	.zero		2


//--------------------- .nv.info                  --------------------------
	.section	.nv.info,"",@"SHT_CUDA_INFO"
	.align	4


	//----- nvinfo : EIATTR_REGCOUNT
	.align		4
        /*0000*/ 	.byte	0x04, 0x2f
        /*0002*/ 	.short	(.L_1 - .L_0)
	.align		4
.L_0:
        /*0004*/ 	.word	index@(_Z16convolutionOnGPUiiPdS_)
        /*0008*/ 	.word	0x0000001e


	//----- nvinfo : EIATTR_FRAME_SIZE
	.align		4
.L_1:
        /*000c*/ 	.byte	0x04, 0x11
        /*000e*/ 	.short	(.L_3 - .L_2)
	.align		4
.L_2:
        /*0010*/ 	.word	index@(_Z16convolutionOnGPUiiPdS_)
        /*0014*/ 	.word	0x00000000


	//----- nvinfo : EIATTR_MIN_STACK_SIZE
	.align		4
.L_3:
        /*0018*/ 	.byte	0x04, 0x12
        /*001a*/ 	.short	(.L_5 - .L_4)
	.align		4
.L_4:
        /*001c*/ 	.word	index@(_Z16convolutionOnGPUiiPdS_)
        /*0020*/ 	.word	0x00000000
.L_5:


//--------------------- .nv.compat                --------------------------
	.section	.nv.compat,"",@"SHT_CUDA_COMPAT_INFO"
	.align	4
        /*0000*/ 	.byte	0x02, 0x09, 0x00, 0x00, 0x02, 0x02, 0x01, 0x00, 0x02, 0x05, 0x05, 0x00, 0x03, 0x07, 0x01, 0x01
        /*0010*/ 	.byte	0x02, 0x03, 0x00, 0x00, 0x02, 0x06, 0x01, 0x00, 0x04, 0x0b, 0x08, 0x00, 0x01, 0x00, 0x00, 0x00
        /*0020*/ 	.byte	0x00, 0x00, 0x00, 0x00


//--------------------- .nv.info._Z16convolutionOnGPUiiPdS_ --------------------------
	.section	.nv.info._Z16convolutionOnGPUiiPdS_,"",@"SHT_CUDA_INFO"
	.sectionflags	@""
	.align	4


	//----- nvinfo : EIATTR_CUDA_API_VERSION
	.align		4
        /*0000*/ 	.byte	0x04, 0x37
        /*0002*/ 	.short	(.L_7 - .L_6)
.L_6:
        /*0004*/ 	.word	0x00000082


	//----- nvinfo : EIATTR_KPARAM_INFO
	.align		4
.L_7:
        /*0008*/ 	.byte	0x04, 0x17
        /*000a*/ 	.short	(.L_9 - .L_8)
.L_8:
        /*000c*/ 	.word	0x00000000
        /*0010*/ 	.short	0x0003
        /*0012*/ 	.short	0x0010
        /*0014*/ 	.byte	0x00, 0xf5, 0x21, 0x00


	//----- nvinfo : EIATTR_KPARAM_INFO
	.align		4
.L_9:
        /*0018*/ 	.byte	0x04, 0x17
        /*001a*/ 	.short	(.L_11 - .L_10)
.L_10:
        /*001c*/ 	.word	0x00000000
        /*0020*/ 	.short	0x0002
        /*0022*/ 	.short	0x0008
        /*0024*/ 	.byte	0x00, 0xf5, 0x21, 0x00


	//----- nvinfo : EIATTR_KPARAM_INFO
	.align		4
.L_11:
        /*0028*/ 	.byte	0x04, 0x17
        /*002a*/ 	.short	(.L_13 - .L_12)
.L_12:
        /*002c*/ 	.word	0x00000000
        /*0030*/ 	.short	0x0001
        /*0032*/ 	.short	0x0004
        /*0034*/ 	.byte	0x00, 0xf0, 0x11, 0x00


	//----- nvinfo : EIATTR_KPARAM_INFO
	.align		4
.L_13:
        /*0038*/ 	.byte	0x04, 0x17
        /*003a*/ 	.short	(.L_15 - .L_14)
.L_14:
        /*003c*/ 	.word	0x00000000
        /*0040*/ 	.short	0x0000
        /*0042*/ 	.short	0x0000
        /*0044*/ 	.byte	0x00, 0xf0, 0x11, 0x00


	//----- nvinfo : EIATTR_SPARSE_MMA_MASK
	.align		4
.L_15:
        /*0048*/ 	.byte	0x03, 0x50
        /*004a*/ 	.short	0x0000


	//----- nvinfo : EIATTR_MAXREG_COUNT
	.align		4
        /*004c*/ 	.byte	0x03, 0x1b
        /*004e*/ 	.short	0x00ff


	//----- nvinfo : EIATTR_MERCURY_ISA_VERSION
	.align		4
        /*0050*/ 	.byte	0x03, 0x5f
        /*0052*/ 	.short	0x0101


	//----- nvinfo : EIATTR_VRC_CTA_INIT_COUNT
	.align		4
        /*0054*/ 	.byte	0x02, 0x4a
	.zero		1
	.zero		1


	//----- nvinfo : EIATTR_EXIT_INSTR_OFFSETS
	.align		4
        /*0058*/ 	.byte	0x04, 0x1c
        /*005a*/ 	.short	(.L_17 - .L_16)


	//   ....[0]....
.L_16:
        /*005c*/ 	.word	0x000000c0


	//   ....[1]....
        /*0060*/ 	.word	0x000003d0


	//----- nvinfo : EIATTR_CBANK_PARAM_SIZE
	.align		4
.L_17:
        /*0064*/ 	.byte	0x03, 0x19
        /*0066*/ 	.short	0x0018


	//----- nvinfo : EIATTR_PARAM_CBANK
	.align		4
        /*0068*/ 	.byte	0x04, 0x0a
        /*006a*/ 	.short	(.L_19 - .L_18)
	.align		4
.L_18:
        /*006c*/ 	.word	index@(.nv.constant0._Z16convolutionOnGPUiiPdS_)
        /*0070*/ 	.short	0x0380
        /*0072*/ 	.short	0x0018


	//----- nvinfo : EIATTR_SW_WAR
	.align		4
.L_19:
        /*0074*/ 	.byte	0x04, 0x36
        /*0076*/ 	.short	(.L_21 - .L_20)
.L_20:
        /*0078*/ 	.word	0x00000008
.L_21:


//--------------------- .nv.callgraph             --------------------------
	.section	.nv.callgraph,"",@"SHT_CUDA_CALLGRAPH"
	.align	4
	.sectionentsize	8
	.align		4
        /*0000*/ 	.word	0x00000000
	.align		4
        /*0004*/ 	.word	0xffffffff
	.align		4
        /*0008*/ 	.word	0x00000000
	.align		4
        /*000c*/ 	.word	0xfffffffe
	.align		4
        /*0010*/ 	.word	0x00000000
	.align		4
        /*0014*/ 	.word	0xfffffffd
	.align		4
        /*0018*/ 	.word	0x00000000
	.align		4
        /*001c*/ 	.word	0xfffffffc


//--------------------- .text._Z16convolutionOnGPUiiPdS_ --------------------------
	.section	.text._Z16convolutionOnGPUiiPdS_,"ax",@progbits
	.align	128
        .global         _Z16convolutionOnGPUiiPdS_
        .type           _Z16convolutionOnGPUiiPdS_,@function
        .size           _Z16convolutionOnGPUiiPdS_,(.L_x_1 - _Z16convolutionOnGPUiiPdS_)
        .other          _Z16convolutionOnGPUiiPdS_,@"STO_CUDA_ENTRY STV_DEFAULT"
_Z16convolutionOnGPUiiPdS_:
.text._Z16convolutionOnGPUiiPdS_:
[----:B------:R-:W-:Y:S01]  /*0000*/  LDC R1, c[0x0][0x37c] ;  /* 0x0000df00ff017b82 */ /* 0x000fe20000000800 */
[----:B------:R-:W0:Y:S07]  /*0010*/  S2R R3, SR_TID.X ;  /* 0x0000000000037919 */ /* 0x000e2e0000002100 */
[----:B------:R-:W0:Y:S01]  /*0020*/  S2UR UR4, SR_CTAID.X ;  /* 0x00000000000479c3 */ /* 0x000e220000002500 */
[----:B------:R-:W1:Y:S07]  /*0030*/  S2R R5, SR_TID.Y ;  /* 0x0000000000057919 */ /* 0x000e6e0000002200 */
[----:B------:R-:W0:Y:S08]  /*0040*/  LDC R0, c[0x0][0x360] ;  /* 0x0000d800ff007b82 */ /* 0x000e300000000800 */
[----:B------:R-:W1:Y:S08]  /*0050*/  S2UR UR5, SR_CTAID.Y ;  /* 0x00000000000579c3 */ /* 0x000e700000002600 */
[----:B------:R-:W1:Y:S01]  /*0060*/  LDC R2, c[0x0][0x364] ;  /* 0x0000d900ff027b82 */ /* 0x000e620000000800 */
[----:B0-----:R-:W-:-:S05]  /*0070*/  IMAD R0, R0, UR4, R3 ;  /* 0x0000000400007c24 */ /* 0x001fca000f8e0203 */
[----:B------:R-:W-:Y:S01]  /*0080*/  IADD3 R3, PT, PT, R0, -0x1, RZ ;  /* 0xffffffff00037810 */ /* 0x000fe20007ffe0ff */
[----:B-1----:R-:W-:-:S05]  /*0090*/  IMAD R2, R2, UR5, R5 ;  /* 0x0000000502027c24 */ /* 0x002fca000f8e0205 */
[----:B------:R-:W-:-:S04]  /*00a0*/  VIADDMNMX.U32 R4, R2, 0xffffffff, R3, !PT ;  /* 0xffffffff02047846 */ /* 0x000fc80007800003 */
[----:B------:R-:W-:-:S13]  /*00b0*/  ISETP.GT.U32.AND P0, PT, R4, 0xffd, PT ;  /* 0x00000ffd0400780c */ /* 0x000fda0003f04070 */
[----:B------:R-:W-:Y:S05]  /*00c0*/  @P0 EXIT ;  /* 0x000000000000094d */ /* 0x000fea0003800000 */
[----:B------:R-:W0:Y:S01]  /*00d0*/  LDC.64 R18, c[0x0][0x388] ;  /* 0x0000e200ff127b82 */ /* 0x000e220000000a00 */
[----:B------:R-:W1:Y:S01]  /*00e0*/  LDCU.64 UR4, c[0x0][0x358] ;  /* 0x00006b00ff0477ac */ /* 0x000e620008000a00 */
[----:B------:R-:W-:-:S04]  /*00f0*/  LEA R2, R2, 0xfffff000, 0xc ;  /* 0xfffff00002027811 */ /* 0x000fc800078e60ff */
[-C--:B------:R-:W-:Y:S02]  /*0100*/  IADD3 R21, PT, PT, R0, R2.reuse, RZ ;  /* 0x0000000200157210 */ /* 0x080fe40007ffe0ff */
[----:B------:R-:W-:-:S03]  /*0110*/  IADD3 R11, PT, PT, R3, R2, RZ ;  /* 0x00000002030b7210 */ /* 0x000fc60007ffe0ff */
[----:B0-----:R-:W-:-:S05]  /*0120*/  IMAD.WIDE.U32 R20, R21, 0x8, R18 ;  /* 0x0000000815147825 */ /* 0x001fca00078e0012 */
[----:B-1----:R-:W2:Y:S01]  /*0130*/  LDG.E.64 R12, desc[UR4][R20.64] ;  /* 0x00000004140c7981 */ /* 0x002ea2000c1e1b00 */
[C-C-:B------:R-:W-:Y:S01]  /*0140*/  IMAD.WIDE.U32 R16, R11.reuse, 0x8, R18.reuse ;  /* 0x000000080b107825 */ /* 0x140fe200078e0012 */
[----:B------:R-:W-:Y:S02]  /*0150*/  IADD3 R23, PT, PT, R11, 0x1000, RZ ;  /* 0x000010000b177810 */ /* 0x000fe40007ffe0ff */
[----:B------:R-:W3:Y:S04]  /*0160*/  LDG.E.64 R14, desc[UR4][R20.64+0x8] ;  /* 0x00000804140e7981 */ /* 0x000ee8000c1e1b00 */
[----:B------:R-:W4:Y:S01]  /*0170*/  LDG.E.64 R16, desc[UR4][R16.64] ;  /* 0x0000000410107981 */ /* 0x000f22000c1e1b00 */
[----:B------:R-:W-:Y:S01]  /*0180*/  IMAD.WIDE.U32 R22, R23, 0x8, R18 ;  /* 0x0000000817167825 */ /* 0x000fe200078e0012 */
[----:B------:R-:W-:-:S04]  /*0190*/  IADD3 R0, PT, PT, R11, 0x1001, RZ ;  /* 0x000010010b007810 */ /* 0x000fc80007ffe0ff */
[----:B------:R-:W5:Y:S01]  /*01a0*/  LDG.E.64 R2, desc[UR4][R22.64] ;  /* 0x0000000416027981 */ /* 0x000f62000c1e1b00 */
[----:B------:R-:W-:-:S03]  /*01b0*/  IMAD.WIDE.U32 R24, R0, 0x8, R18 ;  /* 0x0000000800187825 */ /* 0x000fc600078e0012 */
[----:B------:R-:W5:Y:S04]  /*01c0*/  LDG.E.64 R8, desc[UR4][R22.64+0x8000] ;  /* 0x0080000416087981 */ /* 0x000f68000c1e1b00 */
[----:B------:R-:W5:Y:S04]  /*01d0*/  LDG.E.64 R4, desc[UR4][R24.64] ;  /* 0x0000000418047981 */ /* 0x000f68000c1e1b00 */
[----:B------:R-:W5:Y:S01]  /*01e0*/  LDG.E.64 R6, desc[UR4][R24.64+0x8] ;  /* 0x0000080418067981 */ /* 0x000f62000c1e1b00 */
[----:B------:R-:W-:-:S03]  /*01f0*/  IADD3 R27, PT, PT, R11, 0x1002, RZ ;  /* 0x000010020b1b7810 */ /* 0x000fc60007ffe0ff */
[----:B------:R-:W5:Y:S02]  /*0200*/  LDG.E.64 R10, desc[UR4][R24.64+0x8000] ;  /* 0x00800004180a7981 */ /* 0x000f64000c1e1b00 */
[----:B------:R-:W-:-:S06]  /*0210*/  IMAD.WIDE.U32 R18, R27, 0x8, R18 ;  /* 0x000000081b127825 */ /* 0x000fcc00078e0012 */
[----:B------:R-:W5:Y:S01]  /*0220*/  LDG.E.64 R18, desc[UR4][R18.64+0x8000] ;  /* 0x0080000412127981 */ /* 0x000f62000c1e1b00 */
[----:B------:R-:W-:Y:S01]  /*0230*/  UMOV UR6, 0x9999999a ;  /* 0x9999999a00067882 */ /* 0x000fe20000000000 */
[----:B------:R-:W-:Y:S01]  /*0240*/  UMOV UR7, 0x3fc99999 ;  /* 0x3fc9999900077882 */ /* 0x000fe20000000000 */
[----:B--2---:R-:W-:-:S08]  /*0250*/  DMUL R12, R12, 0.5 ;  /* 0x3fe000000c0c7828 */ /* 0x004fd00000000000 */
[----:B----4-:R-:W-:Y:S01]  /*0260*/  DFMA R12, R16, UR6, R12 ;  /* 0x00000006100c7c2b */ /* 0x010fe2000800000c */
[----:B------:R-:W-:-:S07]  /*0270*/  UMOV UR7, 0x3fe99999 ;  /* 0x3fe9999900077882 */ /* 0x000fce0000000000 */
[----:B---3--:R-:W-:Y:S01]  /*0280*/  DFMA R12, R14, -UR6, R12 ;  /* 0x800000060e0c7c2b */ /* 0x008fe2000800000c */
[----:B------:R-:W-:Y:S01]  /*0290*/  UMOV UR6, 0x33333333 ;  /* 0x3333333300067882 */ /* 0x000fe20000000000 */
[----:B------:R-:W-:-:S06]  /*02a0*/  UMOV UR7, 0x3fd33333 ;  /* 0x3fd3333300077882 */ /* 0x000fcc0000000000 */
[----:B-----5:R-:W-:Y:S01]  /*02b0*/  DFMA R2, R2, -UR6, R12 ;  /* 0x8000000602027c2b */ /* 0x020fe2000800000c */
[----:B------:R-:W-:-:S07]  /*02c0*/  UMOV UR7, 0x3fe33333 ;  /* 0x3fe3333300077882 */ /* 0x000fce0000000000 */
[----:B------:R-:W-:Y:S01]  /*02d0*/  DFMA R2, R4, UR6, R2 ;  /* 0x0000000604027c2b */ /* 0x000fe20008000002 */
[----:B------:R-:W-:Y:S01]  /*02e0*/  UMOV UR6, 0xcccccccd ;  /* 0xcccccccd00067882 */ /* 0x000fe20000000000 */
[----:B------:R-:W-:Y:S01]  /*02f0*/  UMOV UR7, 0x3feccccc ;  /* 0x3feccccc00077882 */ /* 0x000fe20000000000 */
[----:B------:R-:W0:Y:S05]  /*0300*/  LDC.64 R4, c[0x0][0x390] ;  /* 0x0000e400ff047b82 */ /* 0x000e2a0000000a00 */
[----:B------:R-:W-:Y:S01]  /*0310*/  DFMA R2, R6, -UR6, R2 ;  /* 0x8000000606027c2b */ /* 0x000fe20008000002 */
[----:B------:R-:W-:Y:S01]  /*0320*/  UMOV UR6, 0x9999999a ;  /* 0x9999999a00067882 */ /* 0x000fe20000000000 */
[----:B------:R-:W-:-:S06]  /*0330*/  UMOV UR7, 0x3fd99999 ;  /* 0x3fd9999900077882 */ /* 0x000fcc0000000000 */
[----:B------:R-:W-:Y:S01]  /*0340*/  DFMA R2, R8, UR6, R2 ;  /* 0x0000000608027c2b */ /* 0x000fe20008000002 */
[----:B------:R-:W-:Y:S01]  /*0350*/  UMOV UR6, 0x66666666 ;  /* 0x6666666600067882 */ /* 0x000fe20000000000 */
[----:B------:R-:W-:-:S06]  /*0360*/  UMOV UR7, 0x3fe66666 ;  /* 0x3fe6666600077882 */ /* 0x000fcc0000000000 */
[----:B------:R-:W-:Y:S01]  /*0370*/  DFMA R2, R10, UR6, R2 ;  /* 0x000000060a027c2b */ /* 0x000fe20008000002 */
[----:B------:R-:W-:Y:S01]  /*0380*/  UMOV UR6, 0x9999999a ;  /* 0x9999999a00067882 */ /* 0x000fe20000000000 */
[----:B------:R-:W-:Y:S01]  /*0390*/  UMOV UR7, 0x3fb99999 ;  /* 0x3fb9999900077882 */ /* 0x000fe20000000000 */
[----:B0-----:R-:W-:-:S05]  /*03a0*/  IMAD.WIDE.U32 R4, R0, 0x8, R4 ;  /* 0x0000000800047825 */ /* 0x001fca00078e0004 */
[----:B------:R-:W-:-:S07]  /*03b0*/  DFMA R2, R18, UR6, R2 ;  /* 0x0000000612027c2b */ /* 0x000fce0008000002 */
[----:B------:R-:W-:Y:S01]  /*03c0*/  STG.E.64 desc[UR4][R4.64], R2 ;  /* 0x0000000204007986 */ /* 0x000fe2000c101b04 */
[----:B------:R-:W-:Y:S05]  /*03d0*/  EXIT ;  /* 0x000000000000794d */ /* 0x000fea0003800000 */
.L_x_0:
[----:B------:R-:W-:-:S00]  /*03e0*/  BRA `(.L_x_0) ;  /* 0xfffffffc00fc7947 */ /* 0x000fc0000383ffff */
[----:B------:R-:W-:-:S00]  /*03f0*/  NOP ;  /* 0x0000000000007918 */ /* 0x000fc00000000000 */
        /* <DEDUP_REMOVED lines=8> */
.L_x_1:


//--------------------- .nv.shared.reserved.0     --------------------------
	.section	.nv.shared.reserved.0,"aw",@nobits
	.weak		__nv_reservedSMEM_offset_0_alias
	.size		__nv_reservedSMEM_offset_0_alias, 0, 64
	.other		__nv_reservedSMEM_offset_0_alias,@"STO_CUDA_RESERVED_SHARED STV_DEFAULT"
__nv_reservedSMEM_offset_0_alias:
	.zero		0
	.zero		64


//--------------------- .nv.constant0._Z16convolutionOnGPUiiPdS_ --------------------------
	.section	.nv.constant0._Z16convolutionOnGPUiiPdS_,"a",@progbits
	.sectionflags	@""
	.align	4
.nv.constant0._Z16convolutionOnGPUiiPdS_:
	.zero		920


//--------------------- SYMBOLS --------------------------

	.type		.nv.reservedSmem.offset0,@object
	.size		.nv.reservedSmem.offset0,0x4
